//
// Generated by NVIDIA NVVM Compiler
//
// Compiler Build ID: CL-36424714
// Cuda compilation tools, release 13.0, V13.0.88
// Based on NVVM 20.0.0
//

.version 9.0
.target sm_100
.address_size 64

	// .globl	_Z13deflatekerneljPcS_Pj
// _ZZ13deflatekerneljPcS_PjE6window has been demoted
// _ZZ13deflatekerneljPcS_PjE3max has been demoted
// _ZZ13deflatekerneljPcS_PjE7pointer has been demoted

.visible .entry _Z13deflatekerneljPcS_Pj(
	.param .u32 _Z13deflatekerneljPcS_Pj_param_0,
	.param .u64 .ptr .align 1 _Z13deflatekerneljPcS_Pj_param_1,
	.param .u64 .ptr .align 1 _Z13deflatekerneljPcS_Pj_param_2,
	.param .u64 .ptr .align 1 _Z13deflatekerneljPcS_Pj_param_3
)
{
	.reg .pred 	%p<41>;
	.reg .b16 	%rs<8>;
	.reg .b32 	%r<115>;
	.reg .b64 	%rd<22>;
	// demoted variable
	.shared .align 1 .b8 _ZZ13deflatekerneljPcS_PjE6window[32768];
	// demoted variable
	.shared .align 4 .b8 _ZZ13deflatekerneljPcS_PjE3max[4096];
	// demoted variable
	.shared .align 4 .b8 _ZZ13deflatekerneljPcS_PjE7pointer[4096];
	ld.param.u32 	%r48, [_Z13deflatekerneljPcS_Pj_param_0];
	ld.param.u64 	%rd11, [_Z13deflatekerneljPcS_Pj_param_1];
	ld.param.u64 	%rd12, [_Z13deflatekerneljPcS_Pj_param_2];
	ld.param.u64 	%rd13, [_Z13deflatekerneljPcS_Pj_param_3];
	mov.u32 	%r1, %ctaid.x;
	mov.u32 	%r49, %tid.y;
	mov.u32 	%r2, %ntid.x;
	mov.u32 	%r50, %tid.x;
	mad.lo.s32 	%r3, %r49, %r2, %r50;
	add.s32 	%r51, %r48, 32767;
	shr.u32 	%r4, %r51, 15;
	setp.ge.u32 	%p1, %r1, %r4;
	@%p1 bra 	$L__BB0_52;
	and.b32  	%r5, %r48, 32767;
	shl.b32 	%r53, %r3, 2;
	mov.u32 	%r54, _ZZ13deflatekerneljPcS_PjE3max;
	add.s32 	%r6, %r54, %r53;
	mov.u32 	%r55, _ZZ13deflatekerneljPcS_PjE7pointer;
	add.s32 	%r7, %r55, %r53;
	cvt.u64.u32 	%rd1, %r1;
	mov.u32 	%r8, %nctaid.x;
	mov.u32 	%r56, _ZZ13deflatekerneljPcS_PjE6window;
	add.s32 	%r9, %r56, %r3;
	cvta.to.global.u64 	%rd2, %rd13;
	cvta.to.global.u64 	%rd3, %rd12;
	cvta.to.global.u64 	%rd4, %rd11;
	mov.b32 	%r103, 0;
$L__BB0_2:
	setp.ne.s32 	%p2, %r5, 0;
	add.s32 	%r11, %r103, %r1;
	shl.b32 	%r58, %r11, 15;
	cvt.u64.u32 	%rd5, %r58;
	add.s32 	%r59, %r11, 1;
	setp.eq.s32 	%p3, %r59, %r4;
	selp.b32 	%r60, %r5, 32768, %p3;
	selp.b32 	%r12, %r60, 32768, %p2;
	mov.b32 	%r105, 0;
	st.shared.u32 	[%r6], %r105;
	add.s32 	%r104, %r3, %r58;
$L__BB0_3:
	cvt.u64.u32 	%rd14, %r104;
	add.s64 	%rd15, %rd4, %rd14;
	ld.global.u8 	%rs1, [%rd15];
	add.s32 	%r61, %r9, %r105;
	st.shared.u8 	[%r61], %rs1;
	add.s32 	%r105, %r105, %r2;
	add.s32 	%r104, %r104, %r2;
	setp.lt.u32 	%p4, %r105, %r12;
	@%p4 bra 	$L__BB0_3;
	bar.sync 	0;
	add.s64 	%rd21, %rd3, %rd5;
	mov.b32 	%r106, 0;
	mov.u32 	%r114, %r106;
$L__BB0_5:
	mov.b32 	%r63, 0;
	st.shared.u32 	[%r6], %r63;
	st.shared.u32 	[%r7], %r63;
	setp.lt.s32 	%p5, %r106, 1;
	setp.ge.s32 	%p6, %r3, %r106;
	or.pred  	%p7, %p5, %p6;
	@%p7 bra 	$L__BB0_14;
	mov.b32 	%r112, 0;
	mov.u32 	%r109, %r112;
$L__BB0_7:
	setp.ge.u32 	%p8, %r106, %r12;
	add.s32 	%r22, %r109, %r3;
	mov.b32 	%r111, 0;
	@%p8 bra 	$L__BB0_11;
	mov.b32 	%r111, 0;
$L__BB0_9:
	add.s32 	%r24, %r111, %r106;
	add.s32 	%r67, %r111, %r22;
	mov.u32 	%r68, _ZZ13deflatekerneljPcS_PjE6window;
	add.s32 	%r69, %r68, %r67;
	ld.shared.u8 	%rs2, [%r69];
	add.s32 	%r70, %r68, %r24;
	ld.shared.u8 	%rs3, [%r70];
	setp.ne.s16 	%p9, %rs2, %rs3;
	@%p9 bra 	$L__BB0_11;
	add.s32 	%r25, %r111, 1;
	setp.lt.u32 	%p10, %r111, 254;
	add.s32 	%r71, %r24, 1;
	setp.lt.u32 	%p11, %r71, %r12;
	and.pred  	%p12, %p10, %p11;
	mov.u32 	%r111, %r25;
	@%p12 bra 	$L__BB0_9;
$L__BB0_11:
	max.u32 	%r72, %r112, 3;
	setp.gt.u32 	%p13, %r72, %r111;
	@%p13 bra 	$L__BB0_13;
	st.shared.u32 	[%r6], %r111;
	sub.s32 	%r73, %r106, %r22;
	st.shared.u32 	[%r7], %r73;
	mov.u32 	%r112, %r111;
$L__BB0_13:
	add.s32 	%r109, %r109, %r2;
	add.s32 	%r74, %r22, %r2;
	max.s32 	%r75, %r109, %r74;
	setp.lt.s32 	%p14, %r75, %r106;
	@%p14 bra 	$L__BB0_7;
$L__BB0_14:
	setp.gt.u32 	%p15, %r3, 511;
	bar.sync 	0;
	@%p15 bra 	$L__BB0_17;
	ld.shared.u32 	%r29, [%r6+2048];
	ld.shared.u32 	%r76, [%r6];
	setp.le.u32 	%p16, %r29, %r76;
	@%p16 bra 	$L__BB0_17;
	st.shared.u32 	[%r6], %r29;
	ld.shared.u32 	%r77, [%r7+2048];
	st.shared.u32 	[%r7], %r77;
$L__BB0_17:
	setp.gt.u32 	%p17, %r3, 255;
	bar.sync 	0;
	@%p17 bra 	$L__BB0_20;
	ld.shared.u32 	%r30, [%r6+1024];
	ld.shared.u32 	%r78, [%r6];
	setp.le.u32 	%p18, %r30, %r78;
	@%p18 bra 	$L__BB0_20;
	st.shared.u32 	[%r6], %r30;
	ld.shared.u32 	%r79, [%r7+1024];
	st.shared.u32 	[%r7], %r79;
$L__BB0_20:
	setp.gt.u32 	%p19, %r3, 127;
	bar.sync 	0;
	@%p19 bra 	$L__BB0_23;
	ld.shared.u32 	%r31, [%r6+512];
	ld.shared.u32 	%r80, [%r6];
	setp.le.u32 	%p20, %r31, %r80;
	@%p20 bra 	$L__BB0_23;
	st.shared.u32 	[%r6], %r31;
	ld.shared.u32 	%r81, [%r7+512];
	st.shared.u32 	[%r7], %r81;
$L__BB0_23:
	setp.gt.u32 	%p21, %r3, 63;
	bar.sync 	0;
	@%p21 bra 	$L__BB0_26;
	ld.shared.u32 	%r32, [%r6+256];
	ld.shared.u32 	%r82, [%r6];
	setp.le.u32 	%p22, %r32, %r82;
	@%p22 bra 	$L__BB0_26;
	st.shared.u32 	[%r6], %r32;
	ld.shared.u32 	%r83, [%r7+256];
	st.shared.u32 	[%r7], %r83;
$L__BB0_26:
	setp.gt.u32 	%p23, %r3, 31;
	bar.sync 	0;
	@%p23 bra 	$L__BB0_29;
	ld.shared.u32 	%r33, [%r6+128];
	ld.shared.u32 	%r84, [%r6];
	setp.le.u32 	%p24, %r33, %r84;
	@%p24 bra 	$L__BB0_29;
	st.shared.u32 	[%r6], %r33;
	ld.shared.u32 	%r85, [%r7+128];
	st.shared.u32 	[%r7], %r85;
$L__BB0_29:
	setp.gt.u32 	%p25, %r3, 15;
	bar.sync 	0;
	@%p25 bra 	$L__BB0_32;
	ld.shared.u32 	%r34, [%r6+64];
	ld.shared.u32 	%r86, [%r6];
	setp.le.u32 	%p26, %r34, %r86;
	@%p26 bra 	$L__BB0_32;
	st.shared.u32 	[%r6], %r34;
	ld.shared.u32 	%r87, [%r7+64];
	st.shared.u32 	[%r7], %r87;
$L__BB0_32:
	setp.gt.u32 	%p27, %r3, 7;
	bar.sync 	0;
	@%p27 bra 	$L__BB0_35;
	ld.shared.u32 	%r35, [%r6+32];
	ld.shared.u32 	%r88, [%r6];
	setp.le.u32 	%p28, %r35, %r88;
	@%p28 bra 	$L__BB0_35;
	st.shared.u32 	[%r6], %r35;
	ld.shared.u32 	%r89, [%r7+32];
	st.shared.u32 	[%r7], %r89;
$L__BB0_35:
	setp.gt.u32 	%p29, %r3, 3;
	bar.sync 	0;
	@%p29 bra 	$L__BB0_38;
	ld.shared.u32 	%r36, [%r6+16];
	ld.shared.u32 	%r90, [%r6];
	setp.le.u32 	%p30, %r36, %r90;
	@%p30 bra 	$L__BB0_38;
	st.shared.u32 	[%r6], %r36;
	ld.shared.u32 	%r91, [%r7+16];
	st.shared.u32 	[%r7], %r91;
$L__BB0_38:
	setp.gt.u32 	%p31, %r3, 1;
	bar.sync 	0;
	@%p31 bra 	$L__BB0_41;
	ld.shared.u32 	%r37, [%r6+8];
	ld.shared.u32 	%r92, [%r6];
	setp.le.u32 	%p32, %r37, %r92;
	@%p32 bra 	$L__BB0_41;
	st.shared.u32 	[%r6], %r37;
	ld.shared.u32 	%r93, [%r7+8];
	st.shared.u32 	[%r7], %r93;
$L__BB0_41:
	setp.ne.s32 	%p33, %r3, 0;
	bar.sync 	0;
	@%p33 bra 	$L__BB0_44;
	ld.shared.u32 	%r38, [_ZZ13deflatekerneljPcS_PjE3max+4];
	ld.shared.u32 	%r94, [%r6];
	setp.le.u32 	%p34, %r38, %r94;
	@%p34 bra 	$L__BB0_44;
	st.shared.u32 	[%r6], %r38;
	ld.shared.u32 	%r95, [_ZZ13deflatekerneljPcS_PjE7pointer+4];
	st.shared.u32 	[%r7], %r95;
$L__BB0_44:
	bar.sync 	0;
	ld.shared.u32 	%r96, [_ZZ13deflatekerneljPcS_PjE7pointer];
	or.b32  	%r97, %r3, %r96;
	setp.ne.s32 	%p35, %r97, 0;
	@%p35 bra 	$L__BB0_46;
	mov.u32 	%r98, _ZZ13deflatekerneljPcS_PjE6window;
	add.s32 	%r99, %r98, %r106;
	ld.shared.u8 	%rs7, [%r99];
	st.global.u8 	[%rd21], %rs7;
	add.s64 	%rd21, %rd21, 1;
	add.s32 	%r114, %r114, 1;
	ld.shared.u32 	%r113, [_ZZ13deflatekerneljPcS_PjE3max];
	bra.uni 	$L__BB0_48;
$L__BB0_46:
	setp.ne.s32 	%p36, %r3, 0;
	ld.shared.u32 	%r113, [_ZZ13deflatekerneljPcS_PjE3max];
	@%p36 bra 	$L__BB0_48;
	cvt.u16.u32 	%rs4, %r96;
	shr.u16 	%rs5, %rs4, 8;
	or.b16  	%rs6, %rs5, 128;
	st.global.u8 	[%rd21], %rs6;
	st.global.u8 	[%rd21+1], %r96;
	st.global.u8 	[%rd21+2], %r113;
	add.s64 	%rd21, %rd21, 3;
	add.s32 	%r114, %r114, 3;
$L__BB0_48:
	setp.eq.s32 	%p37, %r96, 0;
	selp.b32 	%r100, 1, %r113, %p37;
	add.s32 	%r106, %r100, %r106;
	bar.sync 	0;
	setp.lt.s32 	%p38, %r106, %r12;
	@%p38 bra 	$L__BB0_5;
	setp.ne.s32 	%p39, %r3, 0;
	@%p39 bra 	$L__BB0_51;
	cvt.u64.u32 	%rd16, %r103;
	add.s64 	%rd17, %rd16, %rd1;
	shl.b64 	%rd18, %rd17, 2;
	add.s64 	%rd19, %rd2, %rd18;
	st.global.u32 	[%rd19], %r114;
$L__BB0_51:
	add.s32 	%r103, %r103, %r8;
	add.s32 	%r101, %r11, %r8;
	max.u32 	%r102, %r103, %r101;
	setp.lt.u32 	%p40, %r102, %r4;
	@%p40 bra 	$L__BB0_2;
$L__BB0_52:
	ret;

}


// ===== COMPILED SASS (sm_100) =====

	.target	sm_100

	.elftype	@"ET_EXEC"


//--------------------- .note.nv.tkinfo           --------------------------
	.section	.note.nv.tkinfo,"",@"SHT_NOTE"
	.sectionflags	@"SHF_NOTE_NV_TKINFO"
	.tkinfo
        /*0018*/ 	.word	0x00000002
        /*0030*/ 	.string	""
        /*0030*/ 	.string	"ptxas"
        /*0030*/ 	.string	"Cuda compilation tools, release 13.0, V13.0.88"
        /*0030*/ 	.string	"Build cuda_13.0.r13.0/compiler.36424714_0"
        /*0030*/ 	.string	"-arch sm_100 -m 64 "



//--------------------- .note.nv.cuinfo           --------------------------
	.section	.note.nv.cuinfo,"",@"SHT_NOTE"
	.sectionflags	@"SHF_NOTE_NV_CUINFO"
        /*0018*/ 	.short	0x0002
        /*001a*/ 	.short	0x0064
        /*001c*/ 	.short	0x0082
	.zero		2


//--------------------- .nv.info                  --------------------------
	.section	.nv.info,"",@"SHT_CUDA_INFO"
	.align	4


	//----- nvinfo : EIATTR_REGCOUNT
	.align		4
        /*0000*/ 	.byte	0x04, 0x2f
        /*0002*/ 	.short	(.L_1 - .L_0)
	.align		4
.L_0:
        /*0004*/ 	.word	index@(_Z13deflatekerneljPcS_Pj)
        /*0008*/ 	.word	0x00000019


	//----- nvinfo : EIATTR_FRAME_SIZE
	.align		4
.L_1:
        /*000c*/ 	.byte	0x04, 0x11
        /*000e*/ 	.short	(.L_3 - .L_2)
	.align		4
.L_2:
        /*0010*/ 	.word	index@(_Z13deflatekerneljPcS_Pj)
        /*0014*/ 	.word	0x00000000


	//----- nvinfo : EIATTR_MIN_STACK_SIZE
	.align		4
.L_3:
        /*0018*/ 	.byte	0x04, 0x12
        /*001a*/ 	.short	(.L_5 - .L_4)
	.align		4
.L_4:
        /*001c*/ 	.word	index@(_Z13deflatekerneljPcS_Pj)
        /*0020*/ 	.word	0x00000000
.L_5:


//--------------------- .nv.compat                --------------------------
	.section	.nv.compat,"",@"SHT_CUDA_COMPAT_INFO"
	.align	4
        /*0000*/ 	.byte	0x02, 0x09, 0x00, 0x00, 0x02, 0x02, 0x01, 0x00, 0x02, 0x05, 0x05, 0x00, 0x03, 0x07, 0x01, 0x01
        /*0010*/ 	.byte	0x02, 0x03, 0x00, 0x00, 0x02, 0x06, 0x01, 0x00, 0x04, 0x0b, 0x08, 0x00, 0x09, 0x00, 0x00, 0x00
        /*0020*/ 	.byte	0x00, 0x00, 0x00, 0x00


//--------------------- .nv.info._Z13deflatekerneljPcS_Pj --------------------------
	.section	.nv.info._Z13deflatekerneljPcS_Pj,"",@"SHT_CUDA_INFO"
	.sectionflags	@""
	.align	4


	//----- nvinfo : EIATTR_CUDA_API_VERSION
	.align		4
        /*0000*/ 	.byte	0x04, 0x37
        /*0002*/ 	.short	(.L_7 - .L_6)
.L_6:
        /*0004*/ 	.word	0x00000082


	//----- nvinfo : EIATTR_KPARAM_INFO
	.align		4
.L_7:
        /*0008*/ 	.byte	0x04, 0x17
        /*000a*/ 	.short	(.L_9 - .L_8)
.L_8:
        /*000c*/ 	.word	0x00000000
        /*0010*/ 	.short	0x0003
        /*0012*/ 	.short	0x0018
        /*0014*/ 	.byte	0x00, 0xf5, 0x21, 0x00


	//----- nvinfo : EIATTR_KPARAM_INFO
	.align		4
.L_9:
        /*0018*/ 	.byte	0x04, 0x17
        /*001a*/ 	.short	(.L_11 - .L_10)
.L_10:
        /*001c*/ 	.word	0x00000000
        /*0020*/ 	.short	0x0002
        /*0022*/ 	.short	0x0010
        /*0024*/ 	.byte	0x00, 0xf5, 0x21, 0x00


	//----- nvinfo : EIATTR_KPARAM_INFO
	.align		4
.L_11:
        /*0028*/ 	.byte	0x04, 0x17
        /*002a*/ 	.short	(.L_13 - .L_12)
.L_12:
        /*002c*/ 	.word	0x00000000
        /*0030*/ 	.short	0x0001
        /*0032*/ 	.short	0x0008
        /*0034*/ 	.byte	0x00, 0xf5, 0x21, 0x00


	//----- nvinfo : EIATTR_KPARAM_INFO
	.align		4
.L_13:
        /*0038*/ 	.byte	0x04, 0x17
        /*003a*/ 	.short	(.L_15 - .L_14)
.L_14:
        /*003c*/ 	.word	0x00000000
        /*0040*/ 	.short	0x0000
        /*0042*/ 	.short	0x0000
        /*0044*/ 	.byte	0x00, 0xf0, 0x11, 0x00


	//----- nvinfo : EIATTR_SPARSE_MMA_MASK
	.align		4
.L_15:
        /*0048*/ 	.byte	0x03, 0x50
        /*004a*/ 	.short	0x0000


	//----- nvinfo : EIATTR_MAXREG_COUNT
	.align		4
        /*004c*/ 	.byte	0x03, 0x1b
        /*004e*/ 	.short	0x00ff


	//----- nvinfo : EIATTR_NUM_BARRIERS
	.align		4
        /*0050*/ 	.byte	0x02, 0x4c
        /*0052*/ 	.byte	0x01
	.zero		1


	//----- nvinfo : EIATTR_MERCURY_ISA_VERSION
	.align		4
        /*0054*/ 	.byte	0x03, 0x5f
        /*0056*/ 	.short	0x0101


	//----- nvinfo : EIATTR_VRC_CTA_INIT_COUNT
	.align		4
        /*0058*/ 	.byte	0x02, 0x4a
	.zero		1
	.zero		1


	//----- nvinfo : EIATTR_EXIT_INSTR_OFFSETS
	.align		4
        /*005c*/ 	.byte	0x04, 0x1c
        /*005e*/ 	.short	(.L_17 - .L_16)


	//   ....[0]....
.L_16:
        /*0060*/ 	.word	0x00000080


	//   ....[1]....
        /*0064*/ 	.word	0x00000fc0


	//----- nvinfo : EIATTR_CRS_STACK_SIZE
	.align		4
.L_17:
        /*0068*/ 	.byte	0x04, 0x1e
        /*006a*/ 	.short	(.L_19 - .L_18)
.L_18:
        /*006c*/ 	.word	0x00000000


	//----- nvinfo : EIATTR_CBANK_PARAM_SIZE
	.align		4
.L_19:
        /*0070*/ 	.byte	0x03, 0x19
        /*0072*/ 	.short	0x0020


	//----- nvinfo : EIATTR_PARAM_CBANK
	.align		4
        /*0074*/ 	.byte	0x04, 0x0a
        /*0076*/ 	.short	(.L_21 - .L_20)
	.align		4
.L_20:
        /*0078*/ 	.word	index@(.nv.constant0._Z13deflatekerneljPcS_Pj)
        /*007c*/ 	.short	0x0380
        /*007e*/ 	.short	0x0020


	//----- nvinfo : EIATTR_SW_WAR
	.align		4
.L_21:
        /*0080*/ 	.byte	0x04, 0x36
        /*0082*/ 	.short	(.L_23 - .L_22)
.L_22:
        /*0084*/ 	.word	0x00000008
.L_23:


//--------------------- .nv.callgraph             --------------------------
	.section	.nv.callgraph,"",@"SHT_CUDA_CALLGRAPH"
	.align	4
	.sectionentsize	8
	.align		4
        /*0000*/ 	.word	0x00000000
	.align		4
        /*0004*/ 	.word	0xffffffff
	.align		4
        /*0008*/ 	.word	0x00000000
	.align		4
        /*000c*/ 	.word	0xfffffffe
	.align		4
        /*0010*/ 	.word	0x00000000
	.align		4
        /*0014*/ 	.word	0xfffffffd
	.align		4
        /*0018*/ 	.word	0x00000000
	.align		4
        /*001c*/ 	.word	0xfffffffc


//--------------------- .text._Z13deflatekerneljPcS_Pj --------------------------
	.section	.text._Z13deflatekerneljPcS_Pj,"ax",@progbits
	.align	128
        .global         _Z13deflatekerneljPcS_Pj
        .type           _Z13deflatekerneljPcS_Pj,@function
        .size           _Z13deflatekerneljPcS_Pj,(.L_x_32 - _Z13deflatekerneljPcS_Pj)
        .other          _Z13deflatekerneljPcS_Pj,@"STO_CUDA_ENTRY STV_DEFAULT"
_Z13deflatekerneljPcS_Pj:
.text._Z13deflatekerneljPcS_Pj:
[----:B------:R-:W-:Y:S08]  /*0000*/  LDC R1, c[0x0][0x37c] ;  /* 0x0000df00ff017b82 */ /* 0x000ff00000000800 */
[----:B------:R-:W0:Y:S01]  /*0010*/  LDC R6, c[0x0][0x380] ;  /* 0x0000e000ff067b82 */ /* 0x000e220000000800 */
[----:B------:R-:W1:Y:S01]  /*0020*/  S2R R7, SR_TID.Y ;  /* 0x0000000000077919 */ /* 0x000e620000002200 */
[----:B------:R-:W2:Y:S06]  /*0030*/  S2R R0, SR_TID.X ;  /* 0x0000000000007919 */ /* 0x000eac0000002100 */
[----:B------:R-:W3:Y:S01]  /*0040*/  S2UR UR8, SR_CTAID.X ;  /* 0x00000000000879c3 */ /* 0x000ee20000002500 */
[----:B0-----:R-:W-:-:S05]  /*0050*/  VIADD R8, R6, 0x7fff ;  /* 0x00007fff06087836 */ /* 0x001fca0000000000 */
[----:B------:R-:W-:-:S04]  /*0060*/  SHF.R.U32.HI R8, RZ, 0xf, R8 ;  /* 0x0000000fff087819 */ /* 0x000fc80000011608 */
[----:B---3--:R-:W-:-:S13]  /*0070*/  ISETP.LE.U32.AND P0, PT, R8, UR8, PT ;  /* 0x0000000808007c0c */ /* 0x008fda000bf03070 */
[----:B-12---:R-:W-:Y:S05]  /*0080*/  @P0 EXIT ;  /* 0x000000000000094d */ /* 0x006fea0003800000 */
[----:B------:R-:W0:Y:S01]  /*0090*/  S2UR UR7, SR_CgaCtaId ;  /* 0x00000000000779c3 */ /* 0x000e220000008800 */
[----:B------:R-:W1:Y:S01]  /*00a0*/  LDCU UR9, c[0x0][0x360] ;  /* 0x00006c00ff0977ac */ /* 0x000e620008000800 */
[----:B------:R-:W-:Y:S01]  /*00b0*/  LOP3.LUT R6, R6, 0x7fff, RZ, 0xc0, !PT ;  /* 0x00007fff06067812 */ /* 0x000fe200078ec0ff */
[----:B------:R-:W-:Y:S01]  /*00c0*/  IMAD.MOV.U32 R5, RZ, RZ, RZ ;  /* 0x000000ffff057224 */ /* 0x000fe200078e00ff */
[----:B------:R-:W-:Y:S01]  /*00d0*/  UMOV UR4, 0x400 ;  /* 0x0000040000047882 */ /* 0x000fe20000000000 */
[----:B------:R-:W2:Y:S01]  /*00e0*/  LDCU UR10, c[0x0][0x370] ;  /* 0x00006e00ff0a77ac */ /* 0x000ea20008000800 */
[----:B------:R-:W-:Y:S02]  /*00f0*/  UIADD3 UR5, UPT, UPT, UR4, 0x8000, URZ ;  /* 0x0000800004057890 */ /* 0x000fe4000fffe0ff */
[----:B------:R-:W-:Y:S01]  /*0100*/  UIADD3 UR6, UPT, UPT, UR4, 0x9000, URZ ;  /* 0x0000900004067890 */ /* 0x000fe2000fffe0ff */
[----:B------:R-:W3:Y:S01]  /*0110*/  LDCU.64 UR12, c[0x0][0x358] ;  /* 0x00006b00ff0c77ac */ /* 0x000ee20008000a00 */
[----:B------:R-:W4:Y:S01]  /*0120*/  LDCU.64 UR14, c[0x0][0x388] ;  /* 0x00007100ff0e77ac */ /* 0x000f220008000a00 */
[----:B-1----:R-:W-:Y:S01]  /*0130*/  IMAD R7, R7, UR9, R0 ;  /* 0x0000000907077c24 */ /* 0x002fe2000f8e0200 */
[----:B0-----:R-:W-:-:S02]  /*0140*/  ULEA UR4, UR7, UR4, 0x18 ;  /* 0x0000000407047291 */ /* 0x001fc4000f8ec0ff */
[----:B------:R-:W-:Y:S02]  /*0150*/  ULEA UR5, UR7, UR5, 0x18 ;  /* 0x0000000507057291 */ /* 0x000fe4000f8ec0ff */
[----:B------:R-:W-:Y:S02]  /*0160*/  ULEA UR6, UR7, UR6, 0x18 ;  /* 0x0000000607067291 */ /* 0x000fe4000f8ec0ff */
[C---:B------:R-:W-:Y:S02]  /*0170*/  VIADD R4, R7.reuse, UR4 ;  /* 0x0000000407047c36 */ /* 0x040fe40008000000 */
[C---:B------:R-:W-:Y:S02]  /*0180*/  LEA R3, R7.reuse, UR5, 0x2 ;  /* 0x0000000507037c11 */ /* 0x040fe4000f8e10ff */
[----:B--234-:R-:W-:-:S07]  /*0190*/  LEA R2, R7, UR6, 0x2 ;  /* 0x0000000607027c11 */ /* 0x01cfce000f8e10ff */
.L_x_30:
[----:B0-----:R0:W-:Y:S01]  /*01a0*/  STS [R3], RZ ;  /* 0x000000ff03007388 */ /* 0x0011e20000000800 */
[----:B------:R-:W-:Y:S01]  /*01b0*/  VIADD R0, R5, UR8 ;  /* 0x0000000805007c36 */ /* 0x000fe20008000000 */
[----:B------:R-:W-:Y:S01]  /*01c0*/  ISETP.NE.AND P0, PT, R6, RZ, PT ;  /* 0x000000ff0600720c */ /* 0x000fe20003f05270 */
[----:B------:R-:W-:Y:S02]  /*01d0*/  IMAD.MOV.U32 R12, RZ, RZ, RZ ;  /* 0x000000ffff0c7224 */ /* 0x000fe400078e00ff */
[C---:B------:R-:W-:Y:S02]  /*01e0*/  VIADD R9, R0.reuse, 0x1 ;  /* 0x0000000100097836 */ /* 0x040fe40000000000 */
[----:B------:R-:W-:-:S03]  /*01f0*/  IMAD.SHL.U32 R14, R0, 0x8000, RZ ;  /* 0x00008000000e7824 */ /* 0x000fc600078e00ff */
[----:B------:R-:W-:Y:S01]  /*0200*/  ISETP.NE.AND P1, PT, R9, R8, PT ;  /* 0x000000080900720c */ /* 0x000fe20003f25270 */
[----:B------:R-:W-:-:S03]  /*0210*/  IMAD.IADD R13, R7, 0x1, R14 ;  /* 0x00000001070d7824 */ /* 0x000fc600078e020e */
[----:B------:R-:W-:-:S04]  /*0220*/  SEL R9, R6, 0x8000, !P1 ;  /* 0x0000800006097807 */ /* 0x000fc80004800000 */
[----:B0-----:R-:W-:-:S07]  /*0230*/  SEL R9, R9, 0x8000, P0 ;  /* 0x0000800009097807 */ /* 0x001fce0000000000 */
.L_x_0:
[----:B0-----:R-:W-:-:S05]  /*0240*/  IADD3 R10, P0, PT, R13, UR14, RZ ;  /* 0x0000000e0d0a7c10 */ /* 0x001fca000ff1e0ff */
[----:B------:R-:W-:-:S05]  /*0250*/  IMAD.X R11, RZ, RZ, UR15, P0 ;  /* 0x0000000fff0b7e24 */ /* 0x000fca00080e06ff */
[----:B------:R-:W2:Y:S01]  /*0260*/  LDG.E.U8 R10, desc[UR12][R10.64] ;  /* 0x0000000c0a0a7981 */ /* 0x000ea2000c1e1100 */
[----:B------:R-:W-:Y:S02]  /*0270*/  IMAD.IADD R15, R4, 0x1, R12 ;  /* 0x00000001040f7824 */ /* 0x000fe400078e020c */
[----:B------:R-:W-:Y:S02]  /*0280*/  VIADD R12, R12, UR9 ;  /* 0x000000090c0c7c36 */ /* 0x000fe40008000000 */
[----:B------:R-:W-:-:S03]  /*0290*/  VIADD R13, R13, UR9 ;  /* 0x000000090d0d7c36 */ /* 0x000fc60008000000 */
[----:B------:R-:W-:Y:S01]  /*02a0*/  ISETP.GE.U32.AND P0, PT, R12, R9, PT ;  /* 0x000000090c00720c */ /* 0x000fe20003f06070 */
[----:B--2---:R0:W-:-:S12]  /*02b0*/  STS.U8 [R15], R10 ;  /* 0x0000000a0f007388 */ /* 0x0041d80000000000 */
[----:B------:R-:W-:Y:S05]  /*02c0*/  @!P0 BRA `(.L_x_0) ;  /* 0xfffffffc00dc8947 */ /* 0x000fea000383ffff */
[----:B------:R-:W-:Y:S05]  /*02d0*/  WARPSYNC.ALL ;  /* 0x0000000000007948 */ /* 0x000fea0003800000 */
[----:B------:R-:W1:Y:S01]  /*02e0*/  LDCU.64 UR4, c[0x0][0x390] ;  /* 0x00007200ff0477ac */ /* 0x000e620008000a00 */
[----:B0-----:R-:W-:Y:S01]  /*02f0*/  IMAD.MOV.U32 R10, RZ, RZ, RZ ;  /* 0x000000ffff0a7224 */ /* 0x001fe200078e00ff */
[----:B------:R-:W-:Y:S01]  /*0300*/  BAR.SYNC.DEFER_BLOCKING 0x0 ;  /* 0x0000000000007b1d */ /* 0x000fe20000010000 */
[----:B-1----:R-:W-:Y:S01]  /*0310*/  IADD3 R12, P0, PT, R14, UR4, RZ ;  /* 0x000000040e0c7c10 */ /* 0x002fe2000ff1e0ff */
[----:B------:R-:W-:-:S04]  /*0320*/  IMAD.MOV.U32 R14, RZ, RZ, RZ ;  /* 0x000000ffff0e7224 */ /* 0x000fc800078e00ff */
[----:B------:R-:W-:-:S08]  /*0330*/  IMAD.X R13, RZ, RZ, UR5, P0 ;  /* 0x00000005ff0d7e24 */ /* 0x000fd000080e06ff */
.L_x_29:
[----:B0-----:R0:W-:Y:S01]  /*0340*/  STS [R3], RZ ;  /* 0x000000ff03007388 */ /* 0x0011e20000000800 */
[----:B------:R-:W-:-:S03]  /*0350*/  ISETP.GE.AND P0, PT, R7, R14, PT ;  /* 0x0000000e0700720c */ /* 0x000fc60003f06270 */
[----:B------:R0:W-:Y:S01]  /*0360*/  STS [R2], RZ ;  /* 0x000000ff02007388 */ /* 0x0001e20000000800 */
[----:B------:R-:W-:-:S13]  /*0370*/  ISETP.LT.OR P0, PT, R14, 0x1, P0 ;  /* 0x000000010e00780c */ /* 0x000fda0000701670 */
[----:B0-----:R-:W-:Y:S05]  /*0380*/  @P0 BRA `(.L_x_1) ;  /* 0x0000000000880947 */ /* 0x001fea0003800000 */
[----:B------:R-:W-:Y:S02]  /*0390*/  IMAD.MOV.U32 R11, RZ, RZ, RZ ;  /* 0x000000ffff0b7224 */ /* 0x000fe400078e00ff */
[----:B------:R-:W-:-:S07]  /*03a0*/  IMAD.MOV.U32 R16, RZ, RZ, RZ ;  /* 0x000000ffff107224 */ /* 0x000fce00078e00ff */
.L_x_5:
[----:B------:R-:W-:Y:S01]  /*03b0*/  ISETP.GE.U32.AND P0, PT, R14, R9, PT ;  /* 0x000000090e00720c */ /* 0x000fe20003f06070 */
[----:B------:R-:W-:Y:S01]  /*03c0*/  BSSY.RECONVERGENT B0, `(.L_x_2) ;  /* 0x0000014000007945 */ /* 0x000fe20003800200 */
[----:B------:R-:W-:Y:S02]  /*03d0*/  IMAD.IADD R19, R7, 0x1, R16 ;  /* 0x0000000107137824 */ /* 0x000fe400078e0210 */
[----:B------:R-:W-:-:S09]  /*03e0*/  IMAD.MOV.U32 R15, RZ, RZ, RZ ;  /* 0x000000ffff0f7224 */ /* 0x000fd200078e00ff */
[----:B------:R-:W-:Y:S05]  /*03f0*/  @P0 BRA `(.L_x_3) ;  /* 0x0000000000400947 */ /* 0x000fea0003800000 */
[----:B------:R-:W0:Y:S01]  /*0400*/  S2R R18, SR_CgaCtaId ;  /* 0x0000000000127919 */ /* 0x000e220000008800 */
[----:B------:R-:W-:Y:S01]  /*0410*/  MOV R17, 0x400 ;  /* 0x0000040000117802 */ /* 0x000fe20000000f00 */
[----:B------:R-:W-:-:S03]  /*0420*/  IMAD.MOV.U32 R15, RZ, RZ, RZ ;  /* 0x000000ffff0f7224 */ /* 0x000fc600078e00ff */
[----:B0-----:R-:W-:-:S07]  /*0430*/  LEA R22, R18, R17, 0x18 ;  /* 0x0000001112167211 */ /* 0x001fce00078ec0ff */
.L_x_4:
[----:B------:R-:W-:Y:S01]  /*0440*/  IMAD.IADD R20, R15, 0x1, R14 ;  /* 0x000000010f147824 */ /* 0x000fe200078e020e */
[----:B------:R-:W-:-:S03]  /*0450*/  IADD3 R17, PT, PT, R22, R15, R19 ;  /* 0x0000000f16117210 */ /* 0x000fc60007ffe013 */
[----:B------:R-:W-:-:S03]  /*0460*/  IMAD.IADD R18, R22, 0x1, R20 ;  /* 0x0000000116127824 */ /* 0x000fc600078e0214 */
[----:B------:R-:W-:Y:S04]  /*0470*/  LDS.U8 R17, [R17] ;  /* 0x0000000011117984 */ /* 0x000fe80000000000 */
[----:B------:R-:W0:Y:S02]  /*0480*/  LDS.U8 R18, [R18] ;  /* 0x0000000012127984 */ /* 0x000e240000000000 */
[----:B0-----:R-:W-:-:S13]  /*0490*/  ISETP.NE.AND P0, PT, R17, R18, PT ;  /* 0x000000121100720c */ /* 0x001fda0003f05270 */
[----:B------:R-:W-:Y:S05]  /*04a0*/  @P0 BRA `(.L_x_3) ;  /* 0x0000000000140947 */ /* 0x000fea0003800000 */
[----:B------:R-:W-:Y:S01]  /*04b0*/  VIADD R18, R20, 0x1 ;  /* 0x0000000114127836 */ /* 0x000fe20000000000 */
[C---:B------:R-:W-:Y:S01]  /*04c0*/  ISETP.GE.U32.AND P0, PT, R15.reuse, 0xfe, PT ;  /* 0x000000fe0f00780c */ /* 0x040fe20003f06070 */
[----:B------:R-:W-:-:S03]  /*04d0*/  VIADD R15, R15, 0x1 ;  /* 0x000000010f0f7836 */ /* 0x000fc60000000000 */
[----:B------:R-:W-:-:S13]  /*04e0*/  ISETP.LT.U32.AND P1, PT, R18, R9, PT ;  /* 0x000000091200720c */ /* 0x000fda0003f21070 */
[----:B------:R-:W-:Y:S05]  /*04f0*/  @!P0 BRA P1, `(.L_x_4) ;  /* 0xfffffffc00d08947 */ /* 0x000fea000083ffff */
.L_x_3:
[----:B------:R-:W-:Y:S05]  /*0500*/  BSYNC.RECONVERGENT B0 ;  /* 0x0000000000007941 */ /* 0x000fea0003800200 */
.L_x_2:
[----:B------:R-:W-:Y:S01]  /*0510*/  VIMNMX.U32 R18, PT, PT, R11, 0x3, !PT ;  /* 0x000000030b127848 */ /* 0x000fe20007fe0000 */
[----:B------:R-:W-:-:S03]  /*0520*/  VIADD R16, R16, UR9 ;  /* 0x0000000910107c36 */ /* 0x000fc60008000000 */
[----:B------:R-:W-:-:S13]  /*0530*/  ISETP.GT.U32.AND P0, PT, R18, R15, PT ;  /* 0x0000000f1200720c */ /* 0x000fda0003f04070 */
[----:B------:R-:W-:Y:S01]  /*0540*/  @!P0 IMAD.IADD R17, R14, 0x1, -R19 ;  /* 0x000000010e118824 */ /* 0x000fe200078e0a13 */
[----:B------:R0:W-:Y:S01]  /*0550*/  @!P0 STS [R3], R15 ;  /* 0x0000000f03008388 */ /* 0x0001e20000000800 */
[----:B------:R-:W-:Y:S01]  /*0560*/  VIADDMNMX R19, R19, UR9, R16, !PT ;  /* 0x0000000913137c46 */ /* 0x000fe2000f800110 */
[----:B------:R-:W-:Y:S02]  /*0570*/  @!P0 IMAD.MOV.U32 R11, RZ, RZ, R15 ;  /* 0x000000ffff0b8224 */ /* 0x000fe400078e000f */
[----:B------:R0:W-:Y:S01]  /*0580*/  @!P0 STS [R2], R17 ;  /* 0x0000001102008388 */ /* 0x0001e20000000800 */
[----:B------:R-:W-:-:S13]  /*0590*/  ISETP.GE.AND P1, PT, R19, R14, PT ;  /* 0x0000000e1300720c */ /* 0x000fda0003f26270 */
[----:B0-----:R-:W-:Y:S05]  /*05a0*/  @!P1 BRA `(.L_x_5) ;  /* 0xfffffffc00809947 */ /* 0x001fea000383ffff */
.L_x_1:
[C---:B------:R-:W-:Y:S01]  /*05b0*/  ISETP.GT.U32.AND P1, PT, R7.reuse, 0x1ff, PT ;  /* 0x000001ff0700780c */ /* 0x040fe20003f24070 */
[----:B------:R-:W-:Y:S05]  /*05c0*/  WARPSYNC.ALL ;  /* 0x0000000000007948 */ /* 0x000fea0003800000 */
[----:B------:R-:W-:Y:S01]  /*05d0*/  BAR.SYNC.DEFER_BLOCKING 0x0 ;  /* 0x0000000000007b1d */ /* 0x000fe20000010000 */
[C---:B------:R-:W-:Y:S02]  /*05e0*/  ISETP.GT.U32.AND P0, PT, R7.reuse, 0xff, PT ;  /* 0x000000ff0700780c */ /* 0x040fe40003f04070 */
[C---:B------:R-:W-:Y:S02]  /*05f0*/  ISETP.GT.U32.AND P6, PT, R7.reuse, 0x7f, PT ;  /* 0x0000007f0700780c */ /* 0x040fe40003fc4070 */
[C---:B------:R-:W-:Y:S01]  /*0600*/  ISETP.GT.U32.AND P5, PT, R7.reuse, 0x3f, PT ;  /* 0x0000003f0700780c */ /* 0x040fe20003fa4070 */
[----:B------:R-:W-:Y:S01]  /*0610*/  BSSY.RECONVERGENT B0, `(.L_x_6) ;  /* 0x000000b000007945 */ /* 0x000fe20003800200 */
[----:B------:R-:W-:-:S02]  /*0620*/  ISETP.GT.U32.AND P4, PT, R7, 0x1f, PT ;  /* 0x0000001f0700780c */ /* 0x000fc40003f84070 */
[C---:B------:R-:W-:Y:S02]  /*0630*/  ISETP.GT.U32.AND P3, PT, R7.reuse, 0xf, PT ;  /* 0x0000000f0700780c */ /* 0x040fe40003f64070 */
[----:B------:R-:W-:Y:S01]  /*0640*/  ISETP.GT.U32.AND P2, PT, R7, 0x7, PT ;  /* 0x000000070700780c */ /* 0x000fe20003f44070 */
[----:B------:R-:W-:-:S12]  /*0650*/  @P1 BRA `(.L_x_7) ;  /* 0x0000000000181947 */ /* 0x000fd80003800000 */
[----:B------:R-:W-:Y:S04]  /*0660*/  LDS R16, [R3+0x800] ;  /* 0x0008000003107984 */ /* 0x000fe80000000800 */
[----:B------:R-:W0:Y:S02]  /*0670*/  LDS R11, [R3] ;  /* 0x00000000030b7984 */ /* 0x000e240000000800 */
[----:B0-----:R-:W-:-:S13]  /*0680*/  ISETP.GT.U32.AND P1, PT, R16, R11, PT ;  /* 0x0000000b1000720c */ /* 0x001fda0003f24070 */
[----:B------:R-:W-:Y:S04]  /*0690*/  @P1 STS [R3], R16 ;  /* 0x0000001003001388 */ /* 0x000fe80000000800 */
[----:B------:R-:W0:Y:S04]  /*06a0*/  @P1 LDS R11, [R2+0x800] ;  /* 0x00080000020b1984 */ /* 0x000e280000000800 */
[----:B0-----:R0:W-:Y:S02]  /*06b0*/  @P1 STS [R2], R11 ;  /* 0x0000000b02001388 */ /* 0x0011e40000000800 */
.L_x_7:
[----:B------:R-:W-:Y:S05]  /*06c0*/  BSYNC.RECONVERGENT B0 ;  /* 0x0000000000007941 */ /* 0x000fea0003800200 */
.L_x_6:
[----:B------:R-:W-:Y:S01]  /*06d0*/  BAR.SYNC.DEFER_BLOCKING 0x0 ;  /* 0x0000000000007b1d */ /* 0x000fe20000010000 */
[----:B------:R-:W-:-:S05]  /*06e0*/  ISETP.GT.U32.AND P1, PT, R7, 0x3, PT ;  /* 0x000000030700780c */ /* 0x000fca0003f24070 */
[----:B------:R-:W-:Y:S04]  /*06f0*/  BSSY.RECONVERGENT B0, `(.L_x_8) ;  /* 0x0000008000007945 */ /* 0x000fe80003800200 */
[----:B------:R-:W-:Y:S05]  /*0700*/  @P0 BRA `(.L_x_9) ;  /* 0x0000000000180947 */ /* 0x000fea0003800000 */
[----:B------:R-:W-:Y:S04]  /*0710*/  LDS R16, [R3+0x400] ;  /* 0x0004000003107984 */ /* 0x000fe80000000800 */
[----:B0-----:R-:W0:Y:S02]  /*0720*/  LDS R11, [R3] ;  /* 0x00000000030b7984 */ /* 0x001e240000000800 */
[----:B0-----:R-:W-:-:S13]  /*0730*/  ISETP.GT.U32.AND P0, PT, R16, R11, PT ;  /* 0x0000000b1000720c */ /* 0x001fda0003f04070 */
[----:B------:R-:W-:Y:S04]  /*0740*/  @P0 STS [R3], R16 ;  /* 0x0000001003000388 */ /* 0x000fe80000000800 */
[----:B------:R-:W0:Y:S04]  /*0750*/  @P0 LDS R11, [R2+0x400] ;  /* 0x00040000020b0984 */ /* 0x000e280000000800 */
[----:B0-----:R1:W-:Y:S02]  /*0760*/  @P0 STS [R2], R11 ;  /* 0x0000000b02000388 */ /* 0x0013e40000000800 */
.L_x_9:
[----:B------:R-:W-:Y:S05]  /*0770*/  BSYNC.RECONVERGENT B0 ;  /* 0x0000000000007941 */ /* 0x000fea0003800200 */
.L_x_8:
[----:B------:R-:W-:Y:S01]  /*0780*/  BAR.SYNC.DEFER_BLOCKING 0x0 ;  /* 0x0000000000007b1d */ /* 0x000fe20000010000 */
[----:B------:R-:W-:-:S05]  /*0790*/  ISETP.GT.U32.AND P0, PT, R7, 0x1, PT ;  /* 0x000000010700780c */ /* 0x000fca0003f04070 */
[----:B------:R-:W-:Y:S04]  /*07a0*/  BSSY.RECONVERGENT B0, `(.L_x_10) ;  /* 0x0000008000007945 */ /* 0x000fe80003800200 */
[----:B------:R-:W-:Y:S05]  /*07b0*/  @P6 BRA `(.L_x_11) ;  /* 0x0000000000186947 */ /* 0x000fea0003800000 */
[----:B------:R-:W-:Y:S04]  /*07c0*/  LDS R16, [R3+0x200] ;  /* 0x0002000003107984 */ /* 0x000fe80000000800 */
[----:B01----:R-:W0:Y:S02]  /*07d0*/  LDS R11, [R3] ;  /* 0x00000000030b7984 */ /* 0x003e240000000800 */
[----:B0-----:R-:W-:-:S13]  /*07e0*/  ISETP.GT.U32.AND P6, PT, R16, R11, PT ;  /* 0x0000000b1000720c */ /* 0x001fda0003fc4070 */
[----:B------:R-:W-:Y:S04]  /*07f0*/  @P6 STS [R3], R16 ;  /* 0x0000001003006388 */ /* 0x000fe80000000800 */
[----:B------:R-:W0:Y:S04]  /*0800*/  @P6 LDS R11, [R2+0x200] ;  /* 0x00020000020b6984 */ /* 0x000e280000000800 */
[----:B0-----:R2:W-:Y:S02]  /*0810*/  @P6 STS [R2], R11 ;  /* 0x0000000b02006388 */ /* 0x0015e40000000800 */
.L_x_11:
[----:B------:R-:W-:Y:S05]  /*0820*/  BSYNC.RECONVERGENT B0 ;  /* 0x0000000000007941 */ /* 0x000fea0003800200 */
.L_x_10:
[----:B------:R-:W-:Y:S01]  /*0830*/  BAR.SYNC.DEFER_BLOCKING 0x0 ;  /* 0x0000000000007b1d */ /* 0x000fe20000010000 */
[----:B------:R-:W-:-:S05]  /*0840*/  ISETP.NE.AND P6, PT, R7, RZ, PT ;  /* 0x000000ff0700720c */ /* 0x000fca0003fc5270 */
[----:B------:R-:W-:Y:S04]  /*0850*/  BSSY.RECONVERGENT B0, `(.L_x_12) ;  /* 0x0000008000007945 */ /* 0x000fe80003800200 */
[----:B------:R-:W-:Y:S05]  /*0860*/  @P5 BRA `(.L_x_13) ;  /* 0x0000000000185947 */ /* 0x000fea0003800000 */
[----:B------:R-:W-:Y:S04]  /*0870*/  LDS R16, [R3+0x100] ;  /* 0x0001000003107984 */ /* 0x000fe80000000800 */
[----:B012---:R-:W0:Y:S02]  /*0880*/  LDS R11, [R3] ;  /* 0x00000000030b7984 */ /* 0x007e240000000800 */
[----:B0-----:R-:W-:-:S13]  /*0890*/  ISETP.GT.U32.AND P5, PT, R16, R11, PT ;  /* 0x0000000b1000720c */ /* 0x001fda0003fa4070 */
[----:B------:R-:W-:Y:S04]  /*08a0*/  @P5 STS [R3], R16 ;  /* 0x0000001003005388 */ /* 0x000fe80000000800 */
[----:B------:R-:W0:Y:S04]  /*08b0*/  @P5 LDS R11, [R2+0x100] ;  /* 0x00010000020b5984 */ /* 0x000e280000000800 */
[----:B0-----:R3:W-:Y:S02]  /*08c0*/  @P5 STS [R2], R11 ;  /* 0x0000000b02005388 */ /* 0x0017e40000000800 */
.L_x_13:
[----:B------:R-:W-:Y:S05]  /*08d0*/  BSYNC.RECONVERGENT B0 ;  /* 0x0000000000007941 */ /* 0x000fea0003800200 */
.L_x_12:
[----:B------:R-:W-:Y:S06]  /*08e0*/  BAR.SYNC.DEFER_BLOCKING 0x0 ;  /* 0x0000000000007b1d */ /* 0x000fec0000010000 */
[----:B------:R-:W-:Y:S04]  /*08f0*/  BSSY.RECONVERGENT B0, `(.L_x_14) ;  /* 0x0000008000007945 */ /* 0x000fe80003800200 */
[----:B------:R-:W-:Y:S05]  /*0900*/  @P4 BRA `(.L_x_15) ;  /* 0x0000000000184947 */ /* 0x000fea0003800000 */
[----:B------:R-:W-:Y:S04]  /*0910*/  LDS R16, [R3+0x80] ;  /* 0x0000800003107984 */ /* 0x000fe80000000800 */
[----:B0123--:R-:W0:Y:S02]  /*0920*/  LDS R11, [R3] ;  /* 0x00000000030b7984 */ /* 0x00fe240000000800 */
[----:B0-----:R-:W-:-:S13]  /*0930*/  ISETP.GT.U32.AND P4, PT, R16, R11, PT ;  /* 0x0000000b1000720c */ /* 0x001fda0003f84070 */
[----:B------:R-:W-:Y:S04]  /*0940*/  @P4 STS [R3], R16 ;  /* 0x0000001003004388 */ /* 0x000fe80000000800 */
[----:B------:R-:W0:Y:S04]  /*0950*/  @P4 LDS R11, [R2+0x80] ;  /* 0x00008000020b4984 */ /* 0x000e280000000800 */
[----:B0-----:R4:W-:Y:S02]  /*0960*/  @P4 STS [R2], R11 ;  /* 0x0000000b02004388 */ /* 0x0019e40000000800 */
.L_x_15:
[----:B------:R-:W-:Y:S05]  /*0970*/  BSYNC.RECONVERGENT B0 ;  /* 0x0000000000007941 */ /* 0x000fea0003800200 */
.L_x_14:
[----:B------:R-:W-:Y:S06]  /*0980*/  BAR.SYNC.DEFER_BLOCKING 0x0 ;  /* 0x0000000000007b1d */ /* 0x000fec0000010000 */
[----:B------:R-:W-:Y:S04]  /*0990*/  BSSY.RECONVERGENT B0, `(.L_x_16) ;  /* 0x0000008000007945 */ /* 0x000fe80003800200 */
[----:B------:R-:W-:Y:S05]  /*09a0*/  @P3 BRA `(.L_x_17) ;  /* 0x0000000000183947 */ /* 0x000fea0003800000 */
[----:B------:R-:W-:Y:S04]  /*09b0*/  LDS R16, [R3+0x40] ;  /* 0x0000400003107984 */ /* 0x000fe80000000800 */
[----:B01234-:R-:W0:Y:S02]  /*09c0*/  LDS R11, [R3] ;  /* 0x00000000030b7984 */ /* 0x01fe240000000800 */
[----:B0-----:R-:W-:-:S13]  /*09d0*/  ISETP.GT.U32.AND P3, PT, R16, R11, PT ;  /* 0x0000000b1000720c */ /* 0x001fda0003f64070 */
[----:B------:R-:W-:Y:S04]  /*09e0*/  @P3 STS [R3], R16 ;  /* 0x0000001003003388 */ /* 0x000fe80000000800 */
[----:B------:R-:W0:Y:S04]  /*09f0*/  @P3 LDS R11, [R2+0x40] ;  /* 0x00004000020b3984 */ /* 0x000e280000000800 */
[----:B0-----:R0:W-:Y:S02]  /*0a00*/  @P3 STS [R2], R11 ;  /* 0x0000000b02003388 */ /* 0x0011e40000000800 */
.L_x_17:
[----:B------:R-:W-:Y:S05]  /*0a10*/  BSYNC.RECONVERGENT B0 ;  /* 0x0000000000007941 */ /* 0x000fea0003800200 */
.L_x_16:
        /* <DEDUP_REMOVED lines=9> */
.L_x_19:
[----:B------:R-:W-:Y:S05]  /*0ab0*/  BSYNC.RECONVERGENT B0 ;  /* 0x0000000000007941 */ /* 0x000fea0003800200 */
.L_x_18:
        /* <DEDUP_REMOVED lines=9> */
.L_x_21:
[----:B------:R-:W-:Y:S05]  /*0b50*/  BSYNC.RECONVERGENT B0 ;  /* 0x0000000000007941 */ /* 0x000fea0003800200 */
.L_x_20:
        /* <DEDUP_REMOVED lines=9> */
.L_x_23:
[----:B------:R-:W-:Y:S05]  /*0bf0*/  BSYNC.RECONVERGENT B0 ;  /* 0x0000000000007941 */ /* 0x000fea0003800200 */
.L_x_22:
[----:B------:R-:W-:Y:S06]  /*0c00*/  BAR.SYNC.DEFER_BLOCKING 0x0 ;  /* 0x0000000000007b1d */ /* 0x000fec0000010000 */
[----:B------:R-:W-:Y:S04]  /*0c10*/  BSSY.RECONVERGENT B0, `(.L_x_24) ;  /* 0x000000b000007945 */ /* 0x000fe80003800200 */
[----:B------:R-:W-:Y:S05]  /*0c20*/  @P6 BRA `(.L_x_25) ;  /* 0x0000000000246947 */ /* 0x000fea0003800000 */
[----:B------:R-:W5:Y:S01]  /*0c30*/  S2UR UR5, SR_CgaCtaId ;  /* 0x00000000000579c3 */ /* 0x000f620000008800 */
[----:B------:R-:W-:Y:S01]  /*0c40*/  UMOV UR4, 0x400 ;  /* 0x0000040000047882 */ /* 0x000fe20000000000 */
[----:B01234-:R-:W-:Y:S01]  /*0c50*/  LDS R11, [R3] ;  /* 0x00000000030b7984 */ /* 0x01ffe20000000800 */
[----:B-----5:R-:W-:-:S09]  /*0c60*/  ULEA UR4, UR5, UR4, 0x18 ;  /* 0x0000000405047291 */ /* 0x020fd2000f8ec0ff */
[----:B------:R-:W0:Y:S02]  /*0c70*/  LDS R16, [UR4+0x8004] ;  /* 0x00800404ff107984 */ /* 0x000e240008000800 */
[----:B0-----:R-:W-:-:S13]  /*0c80*/  ISETP.GT.U32.AND P0, PT, R16, R11, PT ;  /* 0x0000000b1000720c */ /* 0x001fda0003f04070 */
[----:B------:R-:W-:Y:S04]  /*0c90*/  @P0 STS [R3], R16 ;  /* 0x0000001003000388 */ /* 0x000fe80000000800 */
[----:B------:R-:W0:Y:S04]  /*0ca0*/  @P0 LDS R11, [UR4+0x9004] ;  /* 0x00900404ff0b0984 */ /* 0x000e280008000800 */
[----:B0-----:R0:W-:Y:S02]  /*0cb0*/  @P0 STS [R2], R11 ;  /* 0x0000000b02000388 */ /* 0x0011e40000000800 */
.L_x_25:
[----:B------:R-:W-:Y:S05]  /*0cc0*/  BSYNC.RECONVERGENT B0 ;  /* 0x0000000000007941 */ /* 0x000fea0003800200 */
.L_x_24:
[----:B------:R-:W5:Y:S08]  /*0cd0*/  S2UR UR5, SR_CgaCtaId ;  /* 0x00000000000579c3 */ /* 0x000f700000008800 */
[----:B------:R-:W-:Y:S06]  /*0ce0*/  BAR.SYNC.DEFER_BLOCKING 0x0 ;  /* 0x0000000000007b1d */ /* 0x000fec0000010000 */
[----:B------:R-:W-:Y:S01]  /*0cf0*/  UMOV UR4, 0x400 ;  /* 0x0000040000047882 */ /* 0x000fe20000000000 */
[----:B------:R-:W-:Y:S01]  /*0d00*/  BSSY.RECONVERGENT B0, `(.L_x_26) ;  /* 0x000001b000007945 */ /* 0x000fe20003800200 */
[----:B-----5:R-:W-:-:S09]  /*0d10*/  ULEA UR4, UR5, UR4, 0x18 ;  /* 0x0000000405047291 */ /* 0x020fd2000f8ec0ff */
[----:B01234-:R-:W0:Y:S02]  /*0d20*/  LDS R11, [UR4+0x9000] ;  /* 0x00900004ff0b7984 */ /* 0x01fe240008000800 */
[----:B0-----:R-:W-:-:S13]  /*0d30*/  LOP3.LUT P0, RZ, R7, R11, RZ, 0xfc, !PT ;  /* 0x0000000b07ff7212 */ /* 0x001fda000780fcff */
[----:B------:R-:W-:Y:S05]  /*0d40*/  @P0 BRA `(.L_x_27) ;  /* 0x0000000000240947 */ /* 0x000fea0003800000 */
[----:B------:R-:W0:Y:S01]  /*0d50*/  LDS.U8 R15, [R14+UR4] ;  /* 0x000000040e0f7984 */ /* 0x000e220008000000 */
[----:B------:R-:W-:Y:S01]  /*0d60*/  IMAD.MOV.U32 R16, RZ, RZ, R12 ;  /* 0x000000ffff107224 */ /* 0x000fe200078e000c */
[----:B------:R-:W-:Y:S01]  /*0d70*/  IADD3 R12, P0, PT, R12, 0x1, RZ ;  /* 0x000000010c0c7810 */ /* 0x000fe20007f1e0ff */
[--C-:B------:R-:W-:Y:S01]  /*0d80*/  IMAD.MOV.U32 R17, RZ, RZ, R13.reuse ;  /* 0x000000ffff117224 */ /* 0x100fe200078e000d */
[----:B------:R-:W1:Y:S01]  /*0d90*/  LDS R19, [UR4+0x8000] ;  /* 0x00800004ff137984 */ /* 0x000e620008000800 */
[----:B------:R-:W-:Y:S02]  /*0da0*/  VIADD R10, R10, 0x1 ;  /* 0x000000010a0a7836 */ /* 0x000fe40000000000 */
[----:B------:R-:W-:Y:S01]  /*0db0*/  IMAD.X R13, RZ, RZ, R13, P0 ;  /* 0x000000ffff0d7224 */ /* 0x000fe200000e060d */
[----:B0-----:R0:W-:Y:S01]  /*0dc0*/  STG.E.U8 desc[UR12][R16.64], R15 ;  /* 0x0000000f10007986 */ /* 0x0011e2000c10110c */
[----:B------:R-:W-:Y:S06]  /*0dd0*/  BRA `(.L_x_28) ;  /* 0x0000000000347947 */ /* 0x000fec0003800000 */
.L_x_27:
[----:B------:R-:W2:Y:S01]  /*0de0*/  LDS R19, [UR4+0x8000] ;  /* 0x00800004ff137984 */ /* 0x000ea20008000800 */
[----:B------:R-:W-:Y:S05]  /*0df0*/  @P6 BRA `(.L_x_28) ;  /* 0x00000000002c6947 */ /* 0x000fea0003800000 */
[----:B------:R-:W-:Y:S01]  /*0e00*/  LOP3.LUT R15, R11, 0xffff, RZ, 0xc0, !PT ;  /* 0x0000ffff0b0f7812 */ /* 0x000fe200078ec0ff */
[----:B------:R-:W-:Y:S01]  /*0e10*/  IMAD.MOV.U32 R16, RZ, RZ, R12 ;  /* 0x000000ffff107224 */ /* 0x000fe200078e000c */
[----:B------:R-:W-:Y:S01]  /*0e20*/  IADD3 R12, P0, PT, R12, 0x3, RZ ;  /* 0x000000030c0c7810 */ /* 0x000fe20007f1e0ff */
[----:B------:R-:W-:Y:S01]  /*0e30*/  IMAD.MOV.U32 R17, RZ, RZ, R13 ;  /* 0x000000ffff117224 */ /* 0x000fe200078e000d */
[----:B------:R-:W-:Y:S01]  /*0e40*/  SHF.R.U32.HI R15, RZ, 0x8, R15 ;  /* 0x00000008ff0f7819 */ /* 0x000fe2000001160f */
[----:B------:R-:W-:Y:S02]  /*0e50*/  VIADD R10, R10, 0x3 ;  /* 0x000000030a0a7836 */ /* 0x000fe40000000000 */
[----:B------:R-:W-:Y:S01]  /*0e60*/  IMAD.X R13, RZ, RZ, R13, P0 ;  /* 0x000000ffff0d7224 */ /* 0x000fe200000e060d */
[----:B------:R-:W-:Y:S01]  /*0e70*/  LOP3.LUT R15, R15, 0x80, RZ, 0xfc, !PT ;  /* 0x000000800f0f7812 */ /* 0x000fe200078efcff */
[----:B------:R3:W-:Y:S04]  /*0e80*/  STG.E.U8 desc[UR12][R16.64+0x1], R11 ;  /* 0x0000010b10007986 */ /* 0x0007e8000c10110c */
[----:B--2---:R3:W-:Y:S04]  /*0e90*/  STG.E.U8 desc[UR12][R16.64+0x2], R19 ;  /* 0x0000021310007986 */ /* 0x0047e8000c10110c */
[----:B------:R3:W-:Y:S02]  /*0ea0*/  STG.E.U8 desc[UR12][R16.64], R15 ;  /* 0x0000000f10007986 */ /* 0x0007e4000c10110c */
.L_x_28:
[----:B------:R-:W-:Y:S05]  /*0eb0*/  BSYNC.RECONVERGENT B0 ;  /* 0x0000000000007941 */ /* 0x000fea0003800200 */
.L_x_26:
[----:B------:R-:W-:Y:S01]  /*0ec0*/  BAR.SYNC.DEFER_BLOCKING 0x0 ;  /* 0x0000000000007b1d */ /* 0x000fe20000010000 */
[----:B------:R-:W-:-:S04]  /*0ed0*/  ISETP.NE.AND P0, PT, R11, RZ, PT ;  /* 0x000000ff0b00720c */ /* 0x000fc80003f05270 */
[----:B-123--:R-:W-:-:S05]  /*0ee0*/  SEL R19, R19, 0x1, P0 ;  /* 0x0000000113137807 */ /* 0x00efca0000000000 */
[----:B------:R-:W-:-:S05]  /*0ef0*/  IMAD.IADD R14, R19, 0x1, R14 ;  /* 0x00000001130e7824 */ /* 0x000fca00078e020e */
[----:B------:R-:W-:-:S13]  /*0f00*/  ISETP.GE.AND P0, PT, R14, R9, PT ;  /* 0x000000090e00720c */ /* 0x000fda0003f06270 */
[----:B------:R-:W-:Y:S05]  /*0f10*/  @!P0 BRA `(.L_x_29) ;  /* 0xfffffff400088947 */ /* 0x000fea000383ffff */
[----:B------:R-:W1:Y:S01]  /*0f20*/  @!P6 LDC.64 R12, c[0x0][0x398] ;  /* 0x0000e600ff0ceb82 */ /* 0x000e620000000a00 */
[C---:B------:R-:W-:Y:S01]  /*0f30*/  @!P6 IADD3 R9, P0, PT, R5.reuse, UR8, RZ ;  /* 0x000000080509ec10 */ /* 0x040fe2000ff1e0ff */
[----:B------:R-:W-:-:S04]  /*0f40*/  VIADD R5, R5, UR10 ;  /* 0x0000000a05057c36 */ /* 0x000fc80008000000 */
[----:B------:R-:W-:Y:S01]  /*0f50*/  @!P6 IMAD.X R14, RZ, RZ, RZ, P0 ;  /* 0x000000ffff0ee224 */ /* 0x000fe200000e06ff */
[----:B-1----:R-:W-:-:S04]  /*0f60*/  @!P6 LEA R12, P0, R9, R12, 0x2 ;  /* 0x0000000c090ce211 */ /* 0x002fc800078010ff */
[----:B------:R-:W-:Y:S02]  /*0f70*/  @!P6 LEA.HI.X R13, R9, R13, R14, 0x2, P0 ;  /* 0x0000000d090de211 */ /* 0x000fe400000f140e */
[----:B------:R-:W-:-:S03]  /*0f80*/  VIADDMNMX.U32 R9, R0, UR10, R5, !PT ;  /* 0x0000000a00097c46 */ /* 0x000fc6000f800005 */
[----:B------:R1:W-:Y:S01]  /*0f90*/  @!P6 STG.E desc[UR12][R12.64], R10 ;  /* 0x0000000a0c00e986 */ /* 0x0003e2000c10190c */
[----:B------:R-:W-:-:S13]  /*0fa0*/  ISETP.GE.U32.AND P0, PT, R9, R8, PT ;  /* 0x000000080900720c */ /* 0x000fda0003f06070 */
[----:B-1----:R-:W-:Y:S05]  /*0fb0*/  @!P0 BRA `(.L_x_30) ;  /* 0xfffffff000788947 */ /* 0x002fea000383ffff */
[----:B------:R-:W-:Y:S05]  /*0fc0*/  EXIT ;  /* 0x000000000000794d */ /* 0x000fea0003800000 */
.L_x_31:
[----:B------:R-:W-:-:S00]  /*0fd0*/  BRA `(.L_x_31) ;  /* 0xfffffffc00fc7947 */ /* 0x000fc0000383ffff */
[----:B------:R-:W-:-:S00]  /*0fe0*/  NOP ;  /* 0x0000000000007918 */ /* 0x000fc00000000000 */
        /* <DEDUP_REMOVED lines=9> */
.L_x_32:


//--------------------- .nv.shared._Z13deflatekerneljPcS_Pj --------------------------
	.section	.nv.shared._Z13deflatekerneljPcS_Pj,"aw",@nobits
	.sectionflags	@""
	.align	4
.nv.shared._Z13deflatekerneljPcS_Pj:
	.zero		41984


//--------------------- .nv.shared.reserved.0     --------------------------
	.section	.nv.shared.reserved.0,"aw",@nobits
	.weak		__nv_reservedSMEM_offset_0_alias
	.size		__nv_reservedSMEM_offset_0_alias, 0, 64
	.other		__nv_reservedSMEM_offset_0_alias,@"STO_CUDA_RESERVED_SHARED STV_DEFAULT"
__nv_reservedSMEM_offset_0_alias:
	.zero		0
	.zero		64


//--------------------- .nv.constant0._Z13deflatekerneljPcS_Pj --------------------------
	.section	.nv.constant0._Z13deflatekerneljPcS_Pj,"a",@progbits
	.sectionflags	@""
	.align	4
.nv.constant0._Z13deflatekerneljPcS_Pj:
	.zero		928


//--------------------- SYMBOLS --------------------------

	.type		.nv.reservedSmem.offset0,@object
	.size		.nv.reservedSmem.offset0,0x4
	.type		.nv.reservedSmem.cap,@object
	.size		.nv.reservedSmem.cap,0x4
